//
// Generated by NVIDIA NVVM Compiler
//
// Compiler Build ID: CL-36424714
// Cuda compilation tools, release 13.0, V13.0.88
// Based on NVVM 20.0.0
//

.version 9.0
.target sm_100
.address_size 64

	// .globl	_Z21reduceInterleavedLessPiS_j

.visible .entry _Z21reduceInterleavedLessPiS_j(
	.param .u64 .ptr .align 1 _Z21reduceInterleavedLessPiS_j_param_0,
	.param .u64 .ptr .align 1 _Z21reduceInterleavedLessPiS_j_param_1,
	.param .u32 _Z21reduceInterleavedLessPiS_j_param_2
)
{
	.reg .pred 	%p<6>;
	.reg .b32 	%r<16>;
	.reg .b64 	%rd<13>;

	ld.param.u64 	%rd4, [_Z21reduceInterleavedLessPiS_j_param_0];
	ld.param.u64 	%rd3, [_Z21reduceInterleavedLessPiS_j_param_1];
	ld.param.u32 	%r6, [_Z21reduceInterleavedLessPiS_j_param_2];
	cvta.to.global.u64 	%rd5, %rd4;
	mov.u32 	%r1, %tid.x;
	mov.u32 	%r2, %ctaid.x;
	mov.u32 	%r3, %ntid.x;
	mul.lo.s32 	%r7, %r2, %r3;
	add.s32 	%r8, %r7, %r1;
	mul.wide.u32 	%rd6, %r7, 4;
	add.s64 	%rd1, %rd5, %rd6;
	setp.ge.u32 	%p1, %r8, %r6;
	@%p1 bra 	$L__BB0_8;
	setp.lt.u32 	%p2, %r3, 2;
	@%p2 bra 	$L__BB0_6;
	mul.wide.u32 	%rd7, %r1, 4;
	add.s64 	%rd2, %rd1, %rd7;
	mov.b32 	%r15, 1;
$L__BB0_3:
	shl.b32 	%r5, %r15, 1;
	mul.lo.s32 	%r10, %r5, %r1;
	setp.ge.u32 	%p3, %r10, %r3;
	@%p3 bra 	$L__BB0_5;
	mul.wide.s32 	%rd8, %r15, 4;
	add.s64 	%rd9, %rd2, %rd8;
	ld.global.u32 	%r11, [%rd9];
	ld.global.u32 	%r12, [%rd2];
	add.s32 	%r13, %r12, %r11;
	st.global.u32 	[%rd2], %r13;
$L__BB0_5:
	bar.sync 	0;
	setp.lt.u32 	%p4, %r5, %r3;
	mov.u32 	%r15, %r5;
	@%p4 bra 	$L__BB0_3;
$L__BB0_6:
	setp.ne.s32 	%p5, %r1, 0;
	@%p5 bra 	$L__BB0_8;
	ld.global.u32 	%r14, [%rd1];
	cvta.to.global.u64 	%rd10, %rd3;
	mul.wide.u32 	%rd11, %r2, 4;
	add.s64 	%rd12, %rd10, %rd11;
	st.global.u32 	[%rd12], %r14;
$L__BB0_8:
	ret;

}
	// .globl	_Z16reduceUnrolling2PiS_j
.visible .entry _Z16reduceUnrolling2PiS_j(
	.param .u64 .ptr .align 1 _Z16reduceUnrolling2PiS_j_param_0,
	.param .u64 .ptr .align 1 _Z16reduceUnrolling2PiS_j_param_1,
	.param .u32 _Z16reduceUnrolling2PiS_j_param_2
)
{
	.reg .pred 	%p<6>;
	.reg .b32 	%r<19>;
	.reg .b64 	%rd<18>;

	ld.param.u64 	%rd6, [_Z16reduceUnrolling2PiS_j_param_0];
	ld.param.u64 	%rd5, [_Z16reduceUnrolling2PiS_j_param_1];
	ld.param.u32 	%r8, [_Z16reduceUnrolling2PiS_j_param_2];
	cvta.to.global.u64 	%rd1, %rd6;
	mov.u32 	%r1, %tid.x;
	mov.u32 	%r2, %ctaid.x;
	mov.u32 	%r18, %ntid.x;
	mul.lo.s32 	%r9, %r18, %r2;
	shl.b32 	%r10, %r9, 1;
	add.s32 	%r4, %r10, %r1;
	cvt.u64.u32 	%rd2, %r10;
	add.s32 	%r5, %r4, %r18;
	setp.ge.u32 	%p1, %r5, %r8;
	@%p1 bra 	$L__BB1_2;
	mul.wide.u32 	%rd7, %r5, 4;
	add.s64 	%rd8, %rd1, %rd7;
	ld.global.u32 	%r11, [%rd8];
	mul.wide.u32 	%rd9, %r4, 4;
	add.s64 	%rd10, %rd1, %rd9;
	ld.global.u32 	%r12, [%rd10];
	add.s32 	%r13, %r12, %r11;
	st.global.u32 	[%rd10], %r13;
$L__BB1_2:
	shl.b64 	%rd11, %rd2, 2;
	add.s64 	%rd3, %rd1, %rd11;
	bar.sync 	0;
	setp.lt.u32 	%p2, %r18, 2;
	@%p2 bra 	$L__BB1_7;
	mul.wide.u32 	%rd12, %r1, 4;
	add.s64 	%rd4, %rd3, %rd12;
$L__BB1_4:
	shr.u32 	%r7, %r18, 1;
	setp.ge.u32 	%p3, %r1, %r7;
	@%p3 bra 	$L__BB1_6;
	mul.wide.u32 	%rd13, %r7, 4;
	add.s64 	%rd14, %rd4, %rd13;
	ld.global.u32 	%r14, [%rd14];
	ld.global.u32 	%r15, [%rd4];
	add.s32 	%r16, %r15, %r14;
	st.global.u32 	[%rd4], %r16;
$L__BB1_6:
	bar.sync 	0;
	setp.gt.u32 	%p4, %r18, 3;
	mov.u32 	%r18, %r7;
	@%p4 bra 	$L__BB1_4;
$L__BB1_7:
	setp.ne.s32 	%p5, %r1, 0;
	@%p5 bra 	$L__BB1_9;
	ld.global.u32 	%r17, [%rd3];
	cvta.to.global.u64 	%rd15, %rd5;
	mul.wide.u32 	%rd16, %r2, 4;
	add.s64 	%rd17, %rd15, %rd16;
	st.global.u32 	[%rd17], %r17;
$L__BB1_9:
	ret;

}
	// .globl	_Z16reduceUnrolling4PiS_j
.visible .entry _Z16reduceUnrolling4PiS_j(
	.param .u64 .ptr .align 1 _Z16reduceUnrolling4PiS_j_param_0,
	.param .u64 .ptr .align 1 _Z16reduceUnrolling4PiS_j_param_1,
	.param .u32 _Z16reduceUnrolling4PiS_j_param_2
)
{
	.reg .pred 	%p<6>;
	.reg .b32 	%r<26>;
	.reg .b64 	%rd<22>;

	ld.param.u64 	%rd6, [_Z16reduceUnrolling4PiS_j_param_0];
	ld.param.u64 	%rd5, [_Z16reduceUnrolling4PiS_j_param_1];
	ld.param.u32 	%r8, [_Z16reduceUnrolling4PiS_j_param_2];
	cvta.to.global.u64 	%rd1, %rd6;
	mov.u32 	%r1, %tid.x;
	mov.u32 	%r2, %ctaid.x;
	mov.u32 	%r25, %ntid.x;
	mul.lo.s32 	%r9, %r25, %r2;
	shl.b32 	%r10, %r9, 2;
	add.s32 	%r4, %r10, %r1;
	cvt.u64.u32 	%rd2, %r10;
	mad.lo.s32 	%r5, %r25, 3, %r4;
	setp.ge.u32 	%p1, %r5, %r8;
	@%p1 bra 	$L__BB2_2;
	mul.wide.u32 	%rd7, %r4, 4;
	add.s64 	%rd8, %rd1, %rd7;
	ld.global.u32 	%r11, [%rd8];
	shl.b32 	%r12, %r25, 1;
	sub.s32 	%r13, %r5, %r12;
	mul.wide.u32 	%rd9, %r13, 4;
	add.s64 	%rd10, %rd1, %rd9;
	ld.global.u32 	%r14, [%rd10];
	add.s32 	%r15, %r13, %r25;
	mul.wide.u32 	%rd11, %r15, 4;
	add.s64 	%rd12, %rd1, %rd11;
	ld.global.u32 	%r16, [%rd12];
	mul.wide.u32 	%rd13, %r5, 4;
	add.s64 	%rd14, %rd1, %rd13;
	ld.global.u32 	%r17, [%rd14];
	add.s32 	%r18, %r14, %r11;
	add.s32 	%r19, %r18, %r16;
	add.s32 	%r20, %r19, %r17;
	st.global.u32 	[%rd8], %r20;
$L__BB2_2:
	shl.b64 	%rd15, %rd2, 2;
	add.s64 	%rd3, %rd1, %rd15;
	bar.sync 	0;
	setp.lt.u32 	%p2, %r25, 2;
	@%p2 bra 	$L__BB2_7;
	mul.wide.u32 	%rd16, %r1, 4;
	add.s64 	%rd4, %rd3, %rd16;
$L__BB2_4:
	shr.u32 	%r7, %r25, 1;
	setp.ge.u32 	%p3, %r1, %r7;
	@%p3 bra 	$L__BB2_6;
	mul.wide.u32 	%rd17, %r7, 4;
	add.s64 	%rd18, %rd4, %rd17;
	ld.global.u32 	%r21, [%rd18];
	ld.global.u32 	%r22, [%rd4];
	add.s32 	%r23, %r22, %r21;
	st.global.u32 	[%rd4], %r23;
$L__BB2_6:
	bar.sync 	0;
	setp.gt.u32 	%p4, %r25, 3;
	mov.u32 	%r25, %r7;
	@%p4 bra 	$L__BB2_4;
$L__BB2_7:
	setp.ne.s32 	%p5, %r1, 0;
	@%p5 bra 	$L__BB2_9;
	ld.global.u32 	%r24, [%rd3];
	cvta.to.global.u64 	%rd19, %rd5;
	mul.wide.u32 	%rd20, %r2, 4;
	add.s64 	%rd21, %rd19, %rd20;
	st.global.u32 	[%rd21], %r24;
$L__BB2_9:
	ret;

}
	// .globl	_Z16reduceUnrolling8PiS_j
.visible .entry _Z16reduceUnrolling8PiS_j(
	.param .u64 .ptr .align 1 _Z16reduceUnrolling8PiS_j_param_0,
	.param .u64 .ptr .align 1 _Z16reduceUnrolling8PiS_j_param_1,
	.param .u32 _Z16reduceUnrolling8PiS_j_param_2
)
{
	.reg .pred 	%p<2>;
	.reg .b32 	%r<30>;
	.reg .b64 	%rd<19>;

	ld.param.u64 	%rd1, [_Z16reduceUnrolling8PiS_j_param_0];
	ld.param.u32 	%r4, [_Z16reduceUnrolling8PiS_j_param_2];
	mov.u32 	%r5, %ctaid.x;
	mov.u32 	%r1, %ntid.x;
	mul.lo.s32 	%r6, %r1, %r5;
	shl.b32 	%r7, %r6, 3;
	mov.u32 	%r8, %tid.x;
	add.s32 	%r2, %r7, %r8;
	mad.lo.s32 	%r3, %r1, 7, %r2;
	setp.ge.u32 	%p1, %r3, %r4;
	@%p1 bra 	$L__BB3_2;
	cvta.to.global.u64 	%rd2, %rd1;
	mul.wide.u32 	%rd3, %r2, 4;
	add.s64 	%rd4, %rd2, %rd3;
	ld.global.u32 	%r9, [%rd4];
	mad.lo.s32 	%r10, %r1, -6, %r3;
	mul.wide.u32 	%rd5, %r10, 4;
	add.s64 	%rd6, %rd2, %rd5;
	ld.global.u32 	%r11, [%rd6];
	add.s32 	%r12, %r10, %r1;
	mul.wide.u32 	%rd7, %r12, 4;
	add.s64 	%rd8, %rd2, %rd7;
	ld.global.u32 	%r13, [%rd8];
	add.s32 	%r14, %r12, %r1;
	mul.wide.u32 	%rd9, %r14, 4;
	add.s64 	%rd10, %rd2, %rd9;
	ld.global.u32 	%r15, [%rd10];
	add.s32 	%r16, %r14, %r1;
	mul.wide.u32 	%rd11, %r16, 4;
	add.s64 	%rd12, %rd2, %rd11;
	ld.global.u32 	%r17, [%rd12];
	add.s32 	%r18, %r16, %r1;
	mul.wide.u32 	%rd13, %r18, 4;
	add.s64 	%rd14, %rd2, %rd13;
	ld.global.u32 	%r19, [%rd14];
	add.s32 	%r20, %r18, %r1;
	mul.wide.u32 	%rd15, %r20, 4;
	add.s64 	%rd16, %rd2, %rd15;
	ld.global.u32 	%r21, [%rd16];
	mul.wide.u32 	%rd17, %r3, 4;
	add.s64 	%rd18, %rd2, %rd17;
	ld.global.u32 	%r22, [%rd18];
	add.s32 	%r23, %r11, %r9;
	add.s32 	%r24, %r23, %r13;
	add.s32 	%r25, %r24, %r15;
	add.s32 	%r26, %r25, %r17;
	add.s32 	%r27, %r26, %r19;
	add.s32 	%r28, %r27, %r21;
	add.s32 	%r29, %r28, %r22;
	st.global.u32 	[%rd4], %r29;
$L__BB3_2:
	ret;

}
	// .globl	_Z6warmupPiS_j
.visible .entry _Z6warmupPiS_j(
	.param .u64 .ptr .align 1 _Z6warmupPiS_j_param_0,
	.param .u64 .ptr .align 1 _Z6warmupPiS_j_param_1,
	.param .u32 _Z6warmupPiS_j_param_2
)
{
	.reg .pred 	%p<6>;
	.reg .b32 	%r<17>;
	.reg .b64 	%rd<13>;

	ld.param.u64 	%rd5, [_Z6warmupPiS_j_param_0];
	ld.param.u64 	%rd4, [_Z6warmupPiS_j_param_1];
	ld.param.u32 	%r6, [_Z6warmupPiS_j_param_2];
	cvta.to.global.u64 	%rd1, %rd5;
	mov.u32 	%r1, %tid.x;
	mov.u32 	%r2, %ctaid.x;
	mov.u32 	%r3, %ntid.x;
	mad.lo.s32 	%r7, %r2, %r3, %r1;
	setp.ge.u32 	%p1, %r7, %r6;
	@%p1 bra 	$L__BB4_8;
	add.s32 	%r8, %r2, %r3;
	mul.wide.u32 	%rd6, %r8, 4;
	add.s64 	%rd2, %rd1, %rd6;
	setp.lt.u32 	%p2, %r3, 2;
	@%p2 bra 	$L__BB4_6;
	mul.wide.u32 	%rd7, %r1, 4;
	add.s64 	%rd3, %rd2, %rd7;
	mov.b32 	%r16, 1;
$L__BB4_3:
	shl.b32 	%r5, %r16, 1;
	add.s32 	%r10, %r5, -1;
	and.b32  	%r11, %r10, %r1;
	setp.ne.s32 	%p3, %r11, 0;
	@%p3 bra 	$L__BB4_5;
	mul.wide.s32 	%rd8, %r16, 4;
	add.s64 	%rd9, %rd3, %rd8;
	ld.global.u32 	%r12, [%rd9];
	ld.global.u32 	%r13, [%rd3];
	add.s32 	%r14, %r13, %r12;
	st.global.u32 	[%rd3], %r14;
$L__BB4_5:
	bar.sync 	0;
	setp.lt.u32 	%p4, %r5, %r3;
	mov.u32 	%r16, %r5;
	@%p4 bra 	$L__BB4_3;
$L__BB4_6:
	setp.ne.s32 	%p5, %r1, 0;
	@%p5 bra 	$L__BB4_8;
	ld.global.u32 	%r15, [%rd2];
	cvta.to.global.u64 	%rd10, %rd4;
	mul.wide.u32 	%rd11, %r2, 4;
	add.s64 	%rd12, %rd10, %rd11;
	st.global.u32 	[%rd12], %r15;
$L__BB4_8:
	ret;

}


// ===== COMPILED SASS (sm_100) =====

	.target	sm_100

	.elftype	@"ET_EXEC"


//--------------------- .note.nv.tkinfo           --------------------------
	.section	.note.nv.tkinfo,"",@"SHT_NOTE"
	.sectionflags	@"SHF_NOTE_NV_TKINFO"
	.tkinfo
        /*0018*/ 	.word	0x00000002
        /*0030*/ 	.string	""
        /*0030*/ 	.string	"ptxas"
        /*0030*/ 	.string	"Cuda compilation tools, release 13.0, V13.0.88"
        /*0030*/ 	.string	"Build cuda_13.0.r13.0/compiler.36424714_0"
        /*0030*/ 	.string	"-arch sm_100 -m 64 "



//--------------------- .note.nv.cuinfo           --------------------------
	.section	.note.nv.cuinfo,"",@"SHT_NOTE"
	.sectionflags	@"SHF_NOTE_NV_CUINFO"
        /*0018*/ 	.short	0x0002
        /*001a*/ 	.short	0x0064
        /*001c*/ 	.short	0x0082
	.zero		2


//--------------------- .nv.info                  --------------------------
	.section	.nv.info,"",@"SHT_CUDA_INFO"
	.align	4


	//----- nvinfo : EIATTR_REGCOUNT
	.align		4
        /*0000*/ 	.byte	0x04, 0x2f
        /*0002*/ 	.short	(.L_1 - .L_0)
	.align		4
.L_0:
        /*0004*/ 	.word	index@(_Z21reduceInterleavedLessPiS_j)
        /*0008*/ 	.word	0x00000010


	//----- nvinfo : EIATTR_FRAME_SIZE
	.align		4
.L_1:
        /*000c*/ 	.byte	0x04, 0x11
        /*000e*/ 	.short	(.L_3 - .L_2)
	.align		4
.L_2:
        /*0010*/ 	.word	index@(_Z21reduceInterleavedLessPiS_j)
        /*0014*/ 	.word	0x00000000


	//----- nvinfo : EIATTR_REGCOUNT
	.align		4
.L_3:
        /*0018*/ 	.byte	0x04, 0x2f
        /*001a*/ 	.short	(.L_5 - .L_4)
	.align		4
.L_4:
        /*001c*/ 	.word	index@(_Z16reduceUnrolling2PiS_j)
        /*0020*/ 	.word	0x00000010


	//----- nvinfo : EIATTR_FRAME_SIZE
	.align		4
.L_5:
        /*0024*/ 	.byte	0x04, 0x11
        /*0026*/ 	.short	(.L_7 - .L_6)
	.align		4
.L_6:
        /*0028*/ 	.word	index@(_Z16reduceUnrolling2PiS_j)
        /*002c*/ 	.word	0x00000000


	//----- nvinfo : EIATTR_REGCOUNT
	.align		4
.L_7:
        /*0030*/ 	.byte	0x04, 0x2f
        /*0032*/ 	.short	(.L_9 - .L_8)
	.align		4
.L_8:
        /*0034*/ 	.word	index@(_Z16reduceUnrolling4PiS_j)
        /*0038*/ 	.word	0x00000014


	//----- nvinfo : EIATTR_FRAME_SIZE
	.align		4
.L_9:
        /*003c*/ 	.byte	0x04, 0x11
        /*003e*/ 	.short	(.L_11 - .L_10)
	.align		4
.L_10:
        /*0040*/ 	.word	index@(_Z16reduceUnrolling4PiS_j)
        /*0044*/ 	.word	0x00000000


	//----- nvinfo : EIATTR_REGCOUNT
	.align		4
.L_11:
        /*0048*/ 	.byte	0x04, 0x2f
        /*004a*/ 	.short	(.L_13 - .L_12)
	.align		4
.L_12:
        /*004c*/ 	.word	index@(_Z16reduceUnrolling8PiS_j)
        /*0050*/ 	.word	0x00000018


	//----- nvinfo : EIATTR_FRAME_SIZE
	.align		4
.L_13:
        /*0054*/ 	.byte	0x04, 0x11
        /*0056*/ 	.short	(.L_15 - .L_14)
	.align		4
.L_14:
        /*0058*/ 	.word	index@(_Z16reduceUnrolling8PiS_j)
        /*005c*/ 	.word	0x00000000


	//----- nvinfo : EIATTR_REGCOUNT
	.align		4
.L_15:
        /*0060*/ 	.byte	0x04, 0x2f
        /*0062*/ 	.short	(.L_17 - .L_16)
	.align		4
.L_16:
        /*0064*/ 	.word	index@(_Z6warmupPiS_j)
        /*0068*/ 	.word	0x0000000e


	//----- nvinfo : EIATTR_FRAME_SIZE
	.align		4
.L_17:
        /*006c*/ 	.byte	0x04, 0x11
        /*006e*/ 	.short	(.L_19 - .L_18)
	.align		4
.L_18:
        /*0070*/ 	.word	index@(_Z6warmupPiS_j)
        /*0074*/ 	.word	0x00000000


	//----- nvinfo : EIATTR_MIN_STACK_SIZE
	.align		4
.L_19:
        /*0078*/ 	.byte	0x04, 0x12
        /*007a*/ 	.short	(.L_21 - .L_20)
	.align		4
.L_20:
        /*007c*/ 	.word	index@(_Z6warmupPiS_j)
        /*0080*/ 	.word	0x00000000


	//----- nvinfo : EIATTR_MIN_STACK_SIZE
	.align		4
.L_21:
        /*0084*/ 	.byte	0x04, 0x12
        /*0086*/ 	.short	(.L_23 - .L_22)
	.align		4
.L_22:
        /*0088*/ 	.word	index@(_Z16reduceUnrolling8PiS_j)
        /*008c*/ 	.word	0x00000000


	//----- nvinfo : EIATTR_MIN_STACK_SIZE
	.align		4
.L_23:
        /*0090*/ 	.byte	0x04, 0x12
        /*0092*/ 	.short	(.L_25 - .L_24)
	.align		4
.L_24:
        /*0094*/ 	.word	index@(_Z16reduceUnrolling4PiS_j)
        /*0098*/ 	.word	0x00000000


	//----- nvinfo : EIATTR_MIN_STACK_SIZE
	.align		4
.L_25:
        /*009c*/ 	.byte	0x04, 0x12
        /*009e*/ 	.short	(.L_27 - .L_26)
	.align		4
.L_26:
        /*00a0*/ 	.word	index@(_Z16reduceUnrolling2PiS_j)
        /*00a4*/ 	.word	0x00000000


	//----- nvinfo : EIATTR_MIN_STACK_SIZE
	.align		4
.L_27:
        /*00a8*/ 	.byte	0x04, 0x12
        /*00aa*/ 	.short	(.L_29 - .L_28)
	.align		4
.L_28:
        /*00ac*/ 	.word	index@(_Z21reduceInterleavedLessPiS_j)
        /*00b0*/ 	.word	0x00000000
.L_29:


//--------------------- .nv.compat                --------------------------
	.section	.nv.compat,"",@"SHT_CUDA_COMPAT_INFO"
	.align	4
        /*0000*/ 	.byte	0x02, 0x09, 0x00, 0x00, 0x02, 0x02, 0x01, 0x00, 0x02, 0x05, 0x05, 0x00, 0x03, 0x07, 0x01, 0x01
        /*0010*/ 	.byte	0x02, 0x03, 0x00, 0x00, 0x02, 0x06, 0x01, 0x00, 0x04, 0x0b, 0x08, 0x00, 0x09, 0x00, 0x00, 0x00
        /*0020*/ 	.byte	0x00, 0x00, 0x00, 0x00


//--------------------- .nv.info._Z6warmupPiS_j   --------------------------
	.section	.nv.info._Z6warmupPiS_j,"",@"SHT_CUDA_INFO"
	.sectionflags	@""
	.align	4


	//----- nvinfo : EIATTR_CUDA_API_VERSION
	.align		4
        /*0000*/ 	.byte	0x04, 0x37
        /*0002*/ 	.short	(.L_31 - .L_30)
.L_30:
        /*0004*/ 	.word	0x00000082


	//----- nvinfo : EIATTR_KPARAM_INFO
	.align		4
.L_31:
        /*0008*/ 	.byte	0x04, 0x17
        /*000a*/ 	.short	(.L_33 - .L_32)
.L_32:
        /*000c*/ 	.word	0x00000000
        /*0010*/ 	.short	0x0002
        /*0012*/ 	.short	0x0010
        /*0014*/ 	.byte	0x00, 0xf0, 0x11, 0x00


	//----- nvinfo : EIATTR_KPARAM_INFO
	.align		4
.L_33:
        /*0018*/ 	.byte	0x04, 0x17
        /*001a*/ 	.short	(.L_35 - .L_34)
.L_34:
        /*001c*/ 	.word	0x00000000
        /*0020*/ 	.short	0x0001
        /*0022*/ 	.short	0x0008
        /*0024*/ 	.byte	0x00, 0xf5, 0x21, 0x00


	//----- nvinfo : EIATTR_KPARAM_INFO
	.align		4
.L_35:
        /*0028*/ 	.byte	0x04, 0x17
        /*002a*/ 	.short	(.L_37 - .L_36)
.L_36:
        /*002c*/ 	.word	0x00000000
        /*0030*/ 	.short	0x0000
        /*0032*/ 	.short	0x0000
        /*0034*/ 	.byte	0x00, 0xf5, 0x21, 0x00


	//----- nvinfo : EIATTR_SPARSE_MMA_MASK
	.align		4
.L_37:
        /*0038*/ 	.byte	0x03, 0x50
        /*003a*/ 	.short	0x0000


	//----- nvinfo : EIATTR_MAXREG_COUNT
	.align		4
        /*003c*/ 	.byte	0x03, 0x1b
        /*003e*/ 	.short	0x00ff


	//----- nvinfo : EIATTR_NUM_BARRIERS
	.align		4
        /*0040*/ 	.byte	0x02, 0x4c
        /*0042*/ 	.byte	0x01
	.zero		1


	//----- nvinfo : EIATTR_MERCURY_ISA_VERSION
	.align		4
        /*0044*/ 	.byte	0x03, 0x5f
        /*0046*/ 	.short	0x0101


	//----- nvinfo : EIATTR_VRC_CTA_INIT_COUNT
	.align		4
        /*0048*/ 	.byte	0x02, 0x4a
	.zero		1
	.zero		1


	//----- nvinfo : EIATTR_EXIT_INSTR_OFFSETS
	.align		4
        /*004c*/ 	.byte	0x04, 0x1c
        /*004e*/ 	.short	(.L_39 - .L_38)


	//   ....[0]....
.L_38:
        /*0050*/ 	.word	0x00000070


	//   ....[1]....
        /*0054*/ 	.word	0x00000200


	//   ....[2]....
        /*0058*/ 	.word	0x00000250


	//----- nvinfo : EIATTR_CRS_STACK_SIZE
	.align		4
.L_39:
        /*005c*/ 	.byte	0x04, 0x1e
        /*005e*/ 	.short	(.L_41 - .L_40)
.L_40:
        /*0060*/ 	.word	0x00000000


	//----- nvinfo : EIATTR_CBANK_PARAM_SIZE
	.align		4
.L_41:
        /*0064*/ 	.byte	0x03, 0x19
        /*0066*/ 	.short	0x0014


	//----- nvinfo : EIATTR_PARAM_CBANK
	.align		4
        /*0068*/ 	.byte	0x04, 0x0a
        /*006a*/ 	.short	(.L_43 - .L_42)
	.align		4
.L_42:
        /*006c*/ 	.word	index@(.nv.constant0._Z6warmupPiS_j)
        /*0070*/ 	.short	0x0380
        /*0072*/ 	.short	0x0014


	//----- nvinfo : EIATTR_SW_WAR
	.align		4
.L_43:
        /*0074*/ 	.byte	0x04, 0x36
        /*0076*/ 	.short	(.L_45 - .L_44)
.L_44:
        /*0078*/ 	.word	0x00000008
.L_45:


//--------------------- .nv.info._Z16reduceUnrolling8PiS_j --------------------------
	.section	.nv.info._Z16reduceUnrolling8PiS_j,"",@"SHT_CUDA_INFO"
	.sectionflags	@""
	.align	4


	//----- nvinfo : EIATTR_CUDA_API_VERSION
	.align		4
        /*0000*/ 	.byte	0x04, 0x37
        /*0002*/ 	.short	(.L_47 - .L_46)
.L_46:
        /*0004*/ 	.word	0x00000082


	//----- nvinfo : EIATTR_KPARAM_INFO
	.align		4
.L_47:
        /*0008*/ 	.byte	0x04, 0x17
        /*000a*/ 	.short	(.L_49 - .L_48)
.L_48:
        /*000c*/ 	.word	0x00000000
        /*0010*/ 	.short	0x0002
        /*0012*/ 	.short	0x0010
        /*0014*/ 	.byte	0x00, 0xf0, 0x11, 0x00


	//----- nvinfo : EIATTR_KPARAM_INFO
	.align		4
.L_49:
        /*0018*/ 	.byte	0x04, 0x17
        /*001a*/ 	.short	(.L_51 - .L_50)
.L_50:
        /*001c*/ 	.word	0x00000000
        /*0020*/ 	.short	0x0001
        /*0022*/ 	.short	0x0008
        /*0024*/ 	.byte	0x00, 0xf5, 0x21, 0x00


	//----- nvinfo : EIATTR_KPARAM_INFO
	.align		4
.L_51:
        /*0028*/ 	.byte	0x04, 0x17
        /*002a*/ 	.short	(.L_53 - .L_52)
.L_52:
        /*002c*/ 	.word	0x00000000
        /*0030*/ 	.short	0x0000
        /*0032*/ 	.short	0x0000
        /*0034*/ 	.byte	0x00, 0xf5, 0x21, 0x00


	//----- nvinfo : EIATTR_SPARSE_MMA_MASK
	.align		4
.L_53:
        /*0038*/ 	.byte	0x03, 0x50
        /*003a*/ 	.short	0x0000


	//----- nvinfo : EIATTR_MAXREG_COUNT
	.align		4
        /*003c*/ 	.byte	0x03, 0x1b
        /*003e*/ 	.short	0x00ff


	//----- nvinfo : EIATTR_MERCURY_ISA_VERSION
	.align		4
        /*0040*/ 	.byte	0x03, 0x5f
        /*0042*/ 	.short	0x0101


	//----- nvinfo : EIATTR_VRC_CTA_INIT_COUNT
	.align		4
        /*0044*/ 	.byte	0x02, 0x4a
	.zero		1
	.zero		1


	//----- nvinfo : EIATTR_EXIT_INSTR_OFFSETS
	.align		4
        /*0048*/ 	.byte	0x04, 0x1c
        /*004a*/ 	.short	(.L_55 - .L_54)


	//   ....[0]....
.L_54:
        /*004c*/ 	.word	0x00000090


	//   ....[1]....
        /*0050*/ 	.word	0x00000270


	//----- nvinfo : EIATTR_CBANK_PARAM_SIZE
	.align		4
.L_55:
        /*0054*/ 	.byte	0x03, 0x19
        /*0056*/ 	.short	0x0014


	//----- nvinfo : EIATTR_PARAM_CBANK
	.align		4
        /*0058*/ 	.byte	0x04, 0x0a
        /*005a*/ 	.short	(.L_57 - .L_56)
	.align		4
.L_56:
        /*005c*/ 	.word	index@(.nv.constant0._Z16reduceUnrolling8PiS_j)
        /*0060*/ 	.short	0x0380
        /*0062*/ 	.short	0x0014


	//----- nvinfo : EIATTR_SW_WAR
	.align		4
.L_57:
        /*0064*/ 	.byte	0x04, 0x36
        /*0066*/ 	.short	(.L_59 - .L_58)
.L_58:
        /*0068*/ 	.word	0x00000008
.L_59:


//--------------------- .nv.info._Z16reduceUnrolling4PiS_j --------------------------
	.section	.nv.info._Z16reduceUnrolling4PiS_j,"",@"SHT_CUDA_INFO"
	.sectionflags	@""
	.align	4


	//----- nvinfo : EIATTR_CUDA_API_VERSION
	.align		4
        /*0000*/ 	.byte	0x04, 0x37
        /*0002*/ 	.short	(.L_61 - .L_60)
.L_60:
        /*0004*/ 	.word	0x00000082


	//----- nvinfo : EIATTR_KPARAM_INFO
	.align		4
.L_61:
        /*0008*/ 	.byte	0x04, 0x17
        /*000a*/ 	.short	(.L_63 - .L_62)
.L_62:
        /*000c*/ 	.word	0x00000000
        /*0010*/ 	.short	0x0002
        /*0012*/ 	.short	0x0010
        /*0014*/ 	.byte	0x00, 0xf0, 0x11, 0x00


	//----- nvinfo : EIATTR_KPARAM_INFO
	.align		4
.L_63:
        /*0018*/ 	.byte	0x04, 0x17
        /*001a*/ 	.short	(.L_65 - .L_64)
.L_64:
        /*001c*/ 	.word	0x00000000
        /*0020*/ 	.short	0x0001
        /*0022*/ 	.short	0x0008
        /*0024*/ 	.byte	0x00, 0xf5, 0x21, 0x00


	//----- nvinfo : EIATTR_KPARAM_INFO
	.align		4
.L_65:
        /*0028*/ 	.byte	0x04, 0x17
        /*002a*/ 	.short	(.L_67 - .L_66)
.L_66:
        /*002c*/ 	.word	0x00000000
        /*0030*/ 	.short	0x0000
        /*0032*/ 	.short	0x0000
        /*0034*/ 	.byte	0x00, 0xf5, 0x21, 0x00


	//----- nvinfo : EIATTR_SPARSE_MMA_MASK
	.align		4
.L_67:
        /*0038*/ 	.byte	0x03, 0x50
        /*003a*/ 	.short	0x0000


	//----- nvinfo : EIATTR_MAXREG_COUNT
	.align		4
        /*003c*/ 	.byte	0x03, 0x1b
        /*003e*/ 	.short	0x00ff


	//----- nvinfo : EIATTR_NUM_BARRIERS
	.align		4
        /*0040*/ 	.byte	0x02, 0x4c
        /*0042*/ 	.byte	0x01
	.zero		1


	//----- nvinfo : EIATTR_MERCURY_ISA_VERSION
	.align		4
        /*0044*/ 	.byte	0x03, 0x5f
        /*0046*/ 	.short	0x0101


	//----- nvinfo : EIATTR_VRC_CTA_INIT_COUNT
	.align		4
        /*0048*/ 	.byte	0x02, 0x4a
	.zero		1
	.zero		1


	//----- nvinfo : EIATTR_EXIT_INSTR_OFFSETS
	.align		4
        /*004c*/ 	.byte	0x04, 0x1c
        /*004e*/ 	.short	(.L_69 - .L_68)


	//   ....[0]....
.L_68:
        /*0050*/ 	.word	0x000002f0


	//   ....[1]....
        /*0054*/ 	.word	0x00000340


	//----- nvinfo : EIATTR_CRS_STACK_SIZE
	.align		4
.L_69:
        /*0058*/ 	.byte	0x04, 0x1e
        /*005a*/ 	.short	(.L_71 - .L_70)
.L_70:
        /*005c*/ 	.word	0x00000000


	//----- nvinfo : EIATTR_CBANK_PARAM_SIZE
	.align		4
.L_71:
        /*0060*/ 	.byte	0x03, 0x19
        /*0062*/ 	.short	0x0014


	//----- nvinfo : EIATTR_PARAM_CBANK
	.align		4
        /*0064*/ 	.byte	0x04, 0x0a
        /*0066*/ 	.short	(.L_73 - .L_72)
	.align		4
.L_72:
        /*0068*/ 	.word	index@(.nv.constant0._Z16reduceUnrolling4PiS_j)
        /*006c*/ 	.short	0x0380
        /*006e*/ 	.short	0x0014


	//----- nvinfo : EIATTR_SW_WAR
	.align		4
.L_73:
        /*0070*/ 	.byte	0x04, 0x36
        /*0072*/ 	.short	(.L_75 - .L_74)
.L_74:
        /*0074*/ 	.word	0x00000008
.L_75:


//--------------------- .nv.info._Z16reduceUnrolling2PiS_j --------------------------
	.section	.nv.info._Z16reduceUnrolling2PiS_j,"",@"SHT_CUDA_INFO"
	.sectionflags	@""
	.align	4


	//----- nvinfo : EIATTR_CUDA_API_VERSION
	.align		4
        /*0000*/ 	.byte	0x04, 0x37
        /*0002*/ 	.short	(.L_77 - .L_76)
.L_76:
        /*0004*/ 	.word	0x00000082


	//----- nvinfo : EIATTR_KPARAM_INFO
	.align		4
.L_77:
        /*0008*/ 	.byte	0x04, 0x17
        /*000a*/ 	.short	(.L_79 - .L_78)
.L_78:
        /*000c*/ 	.word	0x00000000
        /*0010*/ 	.short	0x0002
        /*0012*/ 	.short	0x0010
        /*0014*/ 	.byte	0x00, 0xf0, 0x11, 0x00


	//----- nvinfo : EIATTR_KPARAM_INFO
	.align		4
.L_79:
        /*0018*/ 	.byte	0x04, 0x17
        /*001a*/ 	.short	(.L_81 - .L_80)
.L_80:
        /*001c*/ 	.word	0x00000000
        /*0020*/ 	.short	0x0001
        /*0022*/ 	.short	0x0008
        /*0024*/ 	.byte	0x00, 0xf5, 0x21, 0x00


	//----- nvinfo : EIATTR_KPARAM_INFO
	.align		4
.L_81:
        /*0028*/ 	.byte	0x04, 0x17
        /*002a*/ 	.short	(.L_83 - .L_82)
.L_82:
        /*002c*/ 	.word	0x00000000
        /*0030*/ 	.short	0x0000
        /*0032*/ 	.short	0x0000
        /*0034*/ 	.byte	0x00, 0xf5, 0x21, 0x00


	//----- nvinfo : EIATTR_SPARSE_MMA_MASK
	.align		4
.L_83:
        /*0038*/ 	.byte	0x03, 0x50
        /*003a*/ 	.short	0x0000


	//----- nvinfo : EIATTR_MAXREG_COUNT
	.align		4
        /*003c*/ 	.byte	0x03, 0x1b
        /*003e*/ 	.short	0x00ff


	//----- nvinfo : EIATTR_NUM_BARRIERS
	.align		4
        /*0040*/ 	.byte	0x02, 0x4c
        /*0042*/ 	.byte	0x01
	.zero		1


	//----- nvinfo : EIATTR_MERCURY_ISA_VERSION
	.align		4
        /*0044*/ 	.byte	0x03, 0x5f
        /*0046*/ 	.short	0x0101


	//----- nvinfo : EIATTR_VRC_CTA_INIT_COUNT
	.align		4
        /*0048*/ 	.byte	0x02, 0x4a
	.zero		1
	.zero		1


	//----- nvinfo : EIATTR_EXIT_INSTR_OFFSETS
	.align		4
        /*004c*/ 	.byte	0x04, 0x1c
        /*004e*/ 	.short	(.L_85 - .L_84)


	//   ....[0]....
.L_84:
        /*0050*/ 	.word	0x00000290


	//   ....[1]....
        /*0054*/ 	.word	0x000002e0


	//----- nvinfo : EIATTR_CRS_STACK_SIZE
	.align		4
.L_85:
        /*0058*/ 	.byte	0x04, 0x1e
        /*005a*/ 	.short	(.L_87 - .L_86)
.L_86:
        /*005c*/ 	.word	0x00000000


	//----- nvinfo : EIATTR_CBANK_PARAM_SIZE
	.align		4
.L_87:
        /*0060*/ 	.byte	0x03, 0x19
        /*0062*/ 	.short	0x0014


	//----- nvinfo : EIATTR_PARAM_CBANK
	.align		4
        /*0064*/ 	.byte	0x04, 0x0a
        /*0066*/ 	.short	(.L_89 - .L_88)
	.align		4
.L_88:
        /*0068*/ 	.word	index@(.nv.constant0._Z16reduceUnrolling2PiS_j)
        /*006c*/ 	.short	0x0380
        /*006e*/ 	.short	0x0014


	//----- nvinfo : EIATTR_SW_WAR
	.align		4
.L_89:
        /*0070*/ 	.byte	0x04, 0x36
        /*0072*/ 	.short	(.L_91 - .L_90)
.L_90:
        /*0074*/ 	.word	0x00000008
.L_91:


//--------------------- .nv.info._Z21reduceInterleavedLessPiS_j --------------------------
	.section	.nv.info._Z21reduceInterleavedLessPiS_j,"",@"SHT_CUDA_INFO"
	.sectionflags	@""
	.align	4


	//----- nvinfo : EIATTR_CUDA_API_VERSION
	.align		4
        /*0000*/ 	.byte	0x04, 0x37
        /*0002*/ 	.short	(.L_93 - .L_92)
.L_92:
        /*0004*/ 	.word	0x00000082


	//----- nvinfo : EIATTR_KPARAM_INFO
	.align		4
.L_93:
        /*0008*/ 	.byte	0x04, 0x17
        /*000a*/ 	.short	(.L_95 - .L_94)
.L_94:
        /*000c*/ 	.word	0x00000000
        /*0010*/ 	.short	0x0002
        /*0012*/ 	.short	0x0010
        /*0014*/ 	.byte	0x00, 0xf0, 0x11, 0x00


	//----- nvinfo : EIATTR_KPARAM_INFO
	.align		4
.L_95:
        /*0018*/ 	.byte	0x04, 0x17
        /*001a*/ 	.short	(.L_97 - .L_96)
.L_96:
        /*001c*/ 	.word	0x00000000
        /*0020*/ 	.short	0x0001
        /*0022*/ 	.short	0x0008
        /*0024*/ 	.byte	0x00, 0xf5, 0x21, 0x00


	//----- nvinfo : EIATTR_KPARAM_INFO
	.align		4
.L_97:
        /*0028*/ 	.byte	0x04, 0x17
        /*002a*/ 	.short	(.L_99 - .L_98)
.L_98:
        /*002c*/ 	.word	0x00000000
        /*0030*/ 	.short	0x0000
        /*0032*/ 	.short	0x0000
        /*0034*/ 	.byte	0x00, 0xf5, 0x21, 0x00


	//----- nvinfo : EIATTR_SPARSE_MMA_MASK
	.align		4
.L_99:
        /*0038*/ 	.byte	0x03, 0x50
        /*003a*/ 	.short	0x0000


	//----- nvinfo : EIATTR_MAXREG_COUNT
	.align		4
        /*003c*/ 	.byte	0x03, 0x1b
        /*003e*/ 	.short	0x00ff


	//----- nvinfo : EIATTR_NUM_BARRIERS
	.align		4
        /*0040*/ 	.byte	0x02, 0x4c
        /*0042*/ 	.byte	0x01
	.zero		1


	//----- nvinfo : EIATTR_MERCURY_ISA_VERSION
	.align		4
        /*0044*/ 	.byte	0x03, 0x5f
        /*0046*/ 	.short	0x0101


	//----- nvinfo : EIATTR_VRC_CTA_INIT_COUNT
	.align		4
        /*0048*/ 	.byte	0x02, 0x4a
	.zero		1
	.zero		1


	//----- nvinfo : EIATTR_EXIT_INSTR_OFFSETS
	.align		4
        /*004c*/ 	.byte	0x04, 0x1c
        /*004e*/ 	.short	(.L_101 - .L_100)


	//   ....[0]....
.L_100:
        /*0050*/ 	.word	0x00000090


	//   ....[1]....
        /*0054*/ 	.word	0x00000200


	//   ....[2]....
        /*0058*/ 	.word	0x00000250


	//----- nvinfo : EIATTR_CRS_STACK_SIZE
	.align		4
.L_101:
        /*005c*/ 	.byte	0x04, 0x1e
        /*005e*/ 	.short	(.L_103 - .L_102)
.L_102:
        /*0060*/ 	.word	0x00000000


	//----- nvinfo : EIATTR_CBANK_PARAM_SIZE
	.align		4
.L_103:
        /*0064*/ 	.byte	0x03, 0x19
        /*0066*/ 	.short	0x0014


	//----- nvinfo : EIATTR_PARAM_CBANK
	.align		4
        /*0068*/ 	.byte	0x04, 0x0a
        /*006a*/ 	.short	(.L_105 - .L_104)
	.align		4
.L_104:
        /*006c*/ 	.word	index@(.nv.constant0._Z21reduceInterleavedLessPiS_j)
        /*0070*/ 	.short	0x0380
        /*0072*/ 	.short	0x0014


	//----- nvinfo : EIATTR_SW_WAR
	.align		4
.L_105:
        /*0074*/ 	.byte	0x04, 0x36
        /*0076*/ 	.short	(.L_107 - .L_106)
.L_106:
        /*0078*/ 	.word	0x00000008
.L_107:


//--------------------- .nv.callgraph             --------------------------
	.section	.nv.callgraph,"",@"SHT_CUDA_CALLGRAPH"
	.align	4
	.sectionentsize	8
	.align		4
        /*0000*/ 	.word	0x00000000
	.align		4
        /*0004*/ 	.word	0xffffffff
	.align		4
        /*0008*/ 	.word	0x00000000
	.align		4
        /*000c*/ 	.word	0xfffffffe
	.align		4
        /*0010*/ 	.word	0x00000000
	.align		4
        /*0014*/ 	.word	0xfffffffd
	.align		4
        /*0018*/ 	.word	0x00000000
	.align		4
        /*001c*/ 	.word	0xfffffffc


//--------------------- .text._Z6warmupPiS_j      --------------------------
	.section	.text._Z6warmupPiS_j,"ax",@progbits
	.align	128
        .global         _Z6warmupPiS_j
        .type           _Z6warmupPiS_j,@function
        .size           _Z6warmupPiS_j,(.L_x_21 - _Z6warmupPiS_j)
        .other          _Z6warmupPiS_j,@"STO_CUDA_ENTRY STV_DEFAULT"
_Z6warmupPiS_j:
.text._Z6warmupPiS_j:
[----:B------:R-:W-:Y:S01]  /*0000*/  LDC R1, c[0x0][0x37c] ;  /* 0x0000df00ff017b82 */ /* 0x000fe20000000800 */
[----:B------:R-:W0:Y:S01]  /*0010*/  S2R R11, SR_TID.X ;  /* 0x00000000000b7919 */ /* 0x000e220000002100 */
[----:B------:R-:W0:Y:S01]  /*0020*/  LDCU UR4, c[0x0][0x360] ;  /* 0x00006c00ff0477ac */ /* 0x000e220008000800 */
[----:B------:R-:W0:Y:S01]  /*0030*/  S2R R8, SR_CTAID.X ;  /* 0x0000000000087919 */ /* 0x000e220000002500 */
[----:B------:R-:W1:Y:S01]  /*0040*/  LDCU UR5, c[0x0][0x390] ;  /* 0x00007200ff0577ac */ /* 0x000e620008000800 */
[----:B0-----:R-:W-:-:S05]  /*0050*/  IMAD R0, R8, UR4, R11 ;  /* 0x0000000408007c24 */ /* 0x001fca000f8e020b */
[----:B-1----:R-:W-:-:S13]  /*0060*/  ISETP.GE.U32.AND P0, PT, R0, UR5, PT ;  /* 0x0000000500007c0c */ /* 0x002fda000bf06070 */
[----:B------:R-:W-:Y:S05]  /*0070*/  @P0 EXIT ;  /* 0x000000000000094d */ /* 0x000fea0003800000 */
[----:B------:R-:W0:Y:S01]  /*0080*/  LDC.64 R2, c[0x0][0x380] ;  /* 0x0000e000ff027b82 */ /* 0x000e220000000a00 */
[----:B------:R-:W-:Y:S02]  /*0090*/  UISETP.GE.U32.AND UP0, UPT, UR4, 0x2, UPT ;  /* 0x000000020400788c */ /* 0x000fe4000bf06070 */
[----:B------:R-:W-:Y:S01]  /*00a0*/  IADD3 R5, PT, PT, R8, UR4, RZ ;  /* 0x0000000408057c10 */ /* 0x000fe2000fffe0ff */
[----:B------:R-:W1:Y:S04]  /*00b0*/  LDCU.64 UR6, c[0x0][0x358] ;  /* 0x00006b00ff0677ac */ /* 0x000e680008000a00 */
[----:B0-----:R-:W-:Y:S02]  /*00c0*/  IMAD.WIDE.U32 R2, R5, 0x4, R2 ;  /* 0x0000000405027825 */ /* 0x001fe400078e0002 */
[----:B-1----:R-:W-:Y:S05]  /*00d0*/  BRA.U !UP0, `(.L_x_0) ;  /* 0x0000000108447547 */ /* 0x002fea000b800000 */
[----:B------:R-:W-:Y:S02]  /*00e0*/  HFMA2 R7, -RZ, RZ, 0, 5.9604644775390625e-08 ;  /* 0x00000001ff077431 */ /* 0x000fe400000001ff */
[----:B------:R-:W-:-:S07]  /*00f0*/  IMAD.WIDE.U32 R4, R11, 0x4, R2 ;  /* 0x000000040b047825 */ /* 0x000fce00078e0002 */
.L_x_3:
[----:B------:R-:W-:Y:S01]  /*0100*/  SHF.L.U32 R10, R7, 0x1, RZ ;  /* 0x00000001070a7819 */ /* 0x000fe200000006ff */
[----:B------:R-:W-:Y:S04]  /*0110*/  BSSY.RECONVERGENT B0, `(.L_x_1) ;  /* 0x0000009000007945 */ /* 0x000fe80003800200 */
[----:B------:R-:W-:-:S05]  /*0120*/  VIADD R0, R10, 0xffffffff ;  /* 0xffffffff0a007836 */ /* 0x000fca0000000000 */
[----:B------:R-:W-:-:S13]  /*0130*/  LOP3.LUT P0, RZ, R0, R11, RZ, 0xc0, !PT ;  /* 0x0000000b00ff7212 */ /* 0x000fda000780c0ff */
[----:B0-----:R-:W-:Y:S05]  /*0140*/  @P0 BRA `(.L_x_2) ;  /* 0x0000000000140947 */ /* 0x001fea0003800000 */
[----:B------:R-:W-:Y:S01]  /*0150*/  IMAD.WIDE R6, R7, 0x4, R4 ;  /* 0x0000000407067825 */ /* 0x000fe200078e0204 */
[----:B------:R-:W2:Y:S05]  /*0160*/  LDG.E R9, desc[UR6][R4.64] ;  /* 0x0000000604097981 */ /* 0x000eaa000c1e1900 */
[----:B------:R-:W2:Y:S02]  /*0170*/  LDG.E R6, desc[UR6][R6.64] ;  /* 0x0000000606067981 */ /* 0x000ea4000c1e1900 */
[----:B--2---:R-:W-:-:S05]  /*0180*/  IADD3 R9, PT, PT, R6, R9, RZ ;  /* 0x0000000906097210 */ /* 0x004fca0007ffe0ff */
[----:B------:R0:W-:Y:S02]  /*0190*/  STG.E desc[UR6][R4.64], R9 ;  /* 0x0000000904007986 */ /* 0x0001e4000c101906 */
.L_x_2:
[----:B------:R-:W-:Y:S05]  /*01a0*/  BSYNC.RECONVERGENT B0 ;  /* 0x0000000000007941 */ /* 0x000fea0003800200 */
.L_x_1:
[----:B------:R-:W-:Y:S01]  /*01b0*/  BAR.SYNC.DEFER_BLOCKING 0x0 ;  /* 0x0000000000007b1d */ /* 0x000fe20000010000 */
[----:B------:R-:W-:Y:S01]  /*01c0*/  ISETP.GE.U32.AND P0, PT, R10, UR4, PT ;  /* 0x000000040a007c0c */ /* 0x000fe2000bf06070 */
[----:B------:R-:W-:-:S12]  /*01d0*/  IMAD.MOV.U32 R7, RZ, RZ, R10 ;  /* 0x000000ffff077224 */ /* 0x000fd800078e000a */
[----:B------:R-:W-:Y:S05]  /*01e0*/  @!P0 BRA `(.L_x_3) ;  /* 0xfffffffc00c48947 */ /* 0x000fea000383ffff */
.L_x_0:
[----:B------:R-:W-:-:S13]  /*01f0*/  ISETP.NE.AND P0, PT, R11, RZ, PT ;  /* 0x000000ff0b00720c */ /* 0x000fda0003f05270 */
[----:B------:R-:W-:Y:S05]  /*0200*/  @P0 EXIT ;  /* 0x000000000000094d */ /* 0x000fea0003800000 */
[----:B------:R-:W2:Y:S01]  /*0210*/  LDG.E R3, desc[UR6][R2.64] ;  /* 0x0000000602037981 */ /* 0x000ea2000c1e1900 */
[----:B0-----:R-:W0:Y:S02]  /*0220*/  LDC.64 R4, c[0x0][0x388] ;  /* 0x0000e200ff047b82 */ /* 0x001e240000000a00 */
[----:B0-----:R-:W-:-:S05]  /*0230*/  IMAD.WIDE.U32 R4, R8, 0x4, R4 ;  /* 0x0000000408047825 */ /* 0x001fca00078e0004 */
[----:B--2---:R-:W-:Y:S01]  /*0240*/  STG.E desc[UR6][R4.64], R3 ;  /* 0x0000000304007986 */ /* 0x004fe2000c101906 */
[----:B------:R-:W-:Y:S05]  /*0250*/  EXIT ;  /* 0x000000000000794d */ /* 0x000fea0003800000 */
.L_x_4:
[----:B------:R-:W-:-:S00]  /*0260*/  BRA `(.L_x_4) ;  /* 0xfffffffc00fc7947 */ /* 0x000fc0000383ffff */
[----:B------:R-:W-:-:S00]  /*0270*/  NOP ;  /* 0x0000000000007918 */ /* 0x000fc00000000000 */
        /* <DEDUP_REMOVED lines=8> */
.L_x_21:


//--------------------- .text._Z16reduceUnrolling8PiS_j --------------------------
	.section	.text._Z16reduceUnrolling8PiS_j,"ax",@progbits
	.align	128
        .global         _Z16reduceUnrolling8PiS_j
        .type           _Z16reduceUnrolling8PiS_j,@function
        .size           _Z16reduceUnrolling8PiS_j,(.L_x_22 - _Z16reduceUnrolling8PiS_j)
        .other          _Z16reduceUnrolling8PiS_j,@"STO_CUDA_ENTRY STV_DEFAULT"
_Z16reduceUnrolling8PiS_j:
.text._Z16reduceUnrolling8PiS_j:
[----:B------:R-:W-:Y:S01]  /*0000*/  LDC R1, c[0x0][0x37c] ;  /* 0x0000df00ff017b82 */ /* 0x000fe20000000800 */
[----:B------:R-:W0:Y:S07]  /*0010*/  S2R R5, SR_TID.X ;  /* 0x0000000000057919 */ /* 0x000e2e0000002100 */
[----:B------:R-:W1:Y:S01]  /*0020*/  S2UR UR4, SR_CTAID.X ;  /* 0x00000000000479c3 */ /* 0x000e620000002500 */
[----:B------:R-:W2:Y:S07]  /*0030*/  LDCU UR5, c[0x0][0x390] ;  /* 0x00007200ff0577ac */ /* 0x000eae0008000800 */
[----:B------:R-:W1:Y:S02]  /*0040*/  LDC R6, c[0x0][0x360] ;  /* 0x0000d800ff067b82 */ /* 0x000e640000000800 */
[----:B-1----:R-:W-:-:S05]  /*0050*/  IMAD R0, R6, UR4, RZ ;  /* 0x0000000406007c24 */ /* 0x002fca000f8e02ff */
[----:B0-----:R-:W-:-:S05]  /*0060*/  LEA R5, R0, R5, 0x3 ;  /* 0x0000000500057211 */ /* 0x001fca00078e18ff */
[----:B------:R-:W-:-:S05]  /*0070*/  IMAD R7, R6, 0x7, R5 ;  /* 0x0000000706077824 */ /* 0x000fca00078e0205 */
[----:B--2---:R-:W-:-:S13]  /*0080*/  ISETP.GE.U32.AND P0, PT, R7, UR5, PT ;  /* 0x0000000507007c0c */ /* 0x004fda000bf06070 */
[----:B------:R-:W-:Y:S05]  /*0090*/  @P0 EXIT ;  /* 0x000000000000094d */ /* 0x000fea0003800000 */
[----:B------:R-:W0:Y:S01]  /*00a0*/  LDC.64 R2, c[0x0][0x380] ;  /* 0x0000e000ff027b82 */ /* 0x000e220000000a00 */
[----:B------:R-:W-:Y:S01]  /*00b0*/  IMAD R9, R6, -0x6, R7 ;  /* 0xfffffffa06097824 */ /* 0x000fe200078e0207 */
[----:B------:R-:W1:Y:S04]  /*00c0*/  LDCU.64 UR4, c[0x0][0x358] ;  /* 0x00006b00ff0477ac */ /* 0x000e680008000a00 */
[----:B------:R-:W-:-:S04]  /*00d0*/  IADD3 R11, PT, PT, R9, R6, RZ ;  /* 0x00000006090b7210 */ /* 0x000fc80007ffe0ff */
[----:B------:R-:W-:-:S04]  /*00e0*/  IADD3 R13, PT, PT, R11, R6, RZ ;  /* 0x000000060b0d7210 */ /* 0x000fc80007ffe0ff */
[----:B------:R-:W-:-:S04]  /*00f0*/  IADD3 R15, PT, PT, R13, R6, RZ ;  /* 0x000000060d0f7210 */ /* 0x000fc80007ffe0ff */
[----:B------:R-:W-:Y:S01]  /*0100*/  IADD3 R17, PT, PT, R15, R6, RZ ;  /* 0x000000060f117210 */ /* 0x000fe20007ffe0ff */
[----:B0-----:R-:W-:-:S03]  /*0110*/  IMAD.WIDE.U32 R10, R11, 0x4, R2 ;  /* 0x000000040b0a7825 */ /* 0x001fc600078e0002 */
[----:B------:R-:W-:Y:S01]  /*0120*/  IADD3 R19, PT, PT, R17, R6, RZ ;  /* 0x0000000611137210 */ /* 0x000fe20007ffe0ff */
[--C-:B------:R-:W-:Y:S02]  /*0130*/  IMAD.WIDE.U32 R8, R9, 0x4, R2.reuse ;  /* 0x0000000409087825 */ /* 0x100fe400078e0002 */
[----:B-1----:R-:W2:Y:S02]  /*0140*/  LDG.E R10, desc[UR4][R10.64] ;  /* 0x000000040a0a7981 */ /* 0x002ea4000c1e1900 */
[--C-:B------:R-:W-:Y:S02]  /*0150*/  IMAD.WIDE.U32 R4, R5, 0x4, R2.reuse ;  /* 0x0000000405047825 */ /* 0x100fe400078e0002 */
[----:B------:R-:W2:Y:S02]  /*0160*/  LDG.E R0, desc[UR4][R8.64] ;  /* 0x0000000408007981 */ /* 0x000ea4000c1e1900 */
[--C-:B------:R-:W-:Y:S02]  /*0170*/  IMAD.WIDE.U32 R12, R13, 0x4, R2.reuse ;  /* 0x000000040d0c7825 */ /* 0x100fe400078e0002 */
[----:B------:R-:W2:Y:S02]  /*0180*/  LDG.E R21, desc[UR4][R4.64] ;  /* 0x0000000404157981 */ /* 0x000ea4000c1e1900 */
[----:B------:R-:W-:-:S02]  /*0190*/  IMAD.WIDE.U32 R14, R15, 0x4, R2 ;  /* 0x000000040f0e7825 */ /* 0x000fc400078e0002 */
[----:B------:R-:W3:Y:S02]  /*01a0*/  LDG.E R12, desc[UR4][R12.64] ;  /* 0x000000040c0c7981 */ /* 0x000ee4000c1e1900 */
[--C-:B------:R-:W-:Y:S02]  /*01b0*/  IMAD.WIDE.U32 R16, R17, 0x4, R2.reuse ;  /* 0x0000000411107825 */ /* 0x100fe400078e0002 */
[----:B------:R-:W3:Y:S02]  /*01c0*/  LDG.E R15, desc[UR4][R14.64] ;  /* 0x000000040e0f7981 */ /* 0x000ee4000c1e1900 */
[--C-:B------:R-:W-:Y:S02]  /*01d0*/  IMAD.WIDE.U32 R18, R19, 0x4, R2.reuse ;  /* 0x0000000413127825 */ /* 0x100fe400078e0002 */
[----:B------:R-:W4:Y:S02]  /*01e0*/  LDG.E R16, desc[UR4][R16.64] ;  /* 0x0000000410107981 */ /* 0x000f24000c1e1900 */
[----:B------:R-:W-:-:S02]  /*01f0*/  IMAD.WIDE.U32 R2, R7, 0x4, R2 ;  /* 0x0000000407027825 */ /* 0x000fc400078e0002 */
[----:B------:R-:W4:Y:S04]  /*0200*/  LDG.E R19, desc[UR4][R18.64] ;  /* 0x0000000412137981 */ /* 0x000f28000c1e1900 */
[----:B------:R-:W5:Y:S01]  /*0210*/  LDG.E R2, desc[UR4][R2.64] ;  /* 0x0000000402027981 */ /* 0x000f62000c1e1900 */
[----:B--2---:R-:W-:-:S04]  /*0220*/  IADD3 R0, PT, PT, R10, R0, R21 ;  /* 0x000000000a007210 */ /* 0x004fc80007ffe015 */
[----:B---3--:R-:W-:-:S04]  /*0230*/  IADD3 R0, PT, PT, R15, R0, R12 ;  /* 0x000000000f007210 */ /* 0x008fc80007ffe00c */
[----:B----4-:R-:W-:-:S04]  /*0240*/  IADD3 R7, PT, PT, R19, R0, R16 ;  /* 0x0000000013077210 */ /* 0x010fc80007ffe010 */
[----:B-----5:R-:W-:-:S05]  /*0250*/  IADD3 R7, PT, PT, R2, R7, RZ ;  /* 0x0000000702077210 */ /* 0x020fca0007ffe0ff */
[----:B------:R-:W-:Y:S01]  /*0260*/  STG.E desc[UR4][R4.64], R7 ;  /* 0x0000000704007986 */ /* 0x000fe2000c101904 */
[----:B------:R-:W-:Y:S05]  /*0270*/  EXIT ;  /* 0x000000000000794d */ /* 0x000fea0003800000 */
.L_x_5:
        /* <DEDUP_REMOVED lines=16> */
.L_x_22:


//--------------------- .text._Z16reduceUnrolling4PiS_j --------------------------
	.section	.text._Z16reduceUnrolling4PiS_j,"ax",@progbits
	.align	128
        .global         _Z16reduceUnrolling4PiS_j
        .type           _Z16reduceUnrolling4PiS_j,@function
        .size           _Z16reduceUnrolling4PiS_j,(.L_x_23 - _Z16reduceUnrolling4PiS_j)
        .other          _Z16reduceUnrolling4PiS_j,@"STO_CUDA_ENTRY STV_DEFAULT"
_Z16reduceUnrolling4PiS_j:
.text._Z16reduceUnrolling4PiS_j:
[----:B------:R-:W-:Y:S01]  /*0000*/  LDC R1, c[0x0][0x37c] ;  /* 0x0000df00ff017b82 */ /* 0x000fe20000000800 */
[----:B------:R-:W0:Y:S07]  /*0010*/  S2R R0, SR_CTAID.X ;  /* 0x0000000000007919 */ /* 0x000e2e0000002500 */
[----:B------:R-:W0:Y:S01]  /*0020*/  LDC R3, c[0x0][0x360] ;  /* 0x0000d800ff037b82 */ /* 0x000e220000000800 */
[----:B------:R-:W1:Y:S01]  /*0030*/  LDCU UR4, c[0x0][0x390] ;  /* 0x00007200ff0477ac */ /* 0x000e620008000800 */
[----:B------:R-:W2:Y:S06]  /*0040*/  S2R R2, SR_TID.X ;  /* 0x0000000000027919 */ /* 0x000eac0000002100 */
[----:B------:R-:W3:Y:S01]  /*0050*/  LDC.64 R16, c[0x0][0x380] ;  /* 0x0000e000ff107b82 */ /* 0x000ee20000000a00 */
[----:B0-----:R-:W-:-:S05]  /*0060*/  IMAD R4, R0, R3, RZ ;  /* 0x0000000300047224 */ /* 0x001fca00078e02ff */
[----:B------:R-:W-:-:S04]  /*0070*/  SHF.L.U32 R13, R4, 0x2, RZ ;  /* 0x00000002040d7819 */ /* 0x000fc800000006ff */
[----:B--2---:R-:W-:-:S05]  /*0080*/  IADD3 R4, PT, PT, R13, R2, RZ ;  /* 0x000000020d047210 */ /* 0x004fca0007ffe0ff */
[----:B------:R-:W-:-:S05]  /*0090*/  IMAD R12, R3, 0x3, R4 ;  /* 0x00000003030c7824 */ /* 0x000fca00078e0204 */
[----:B-1----:R-:W-:Y:S01]  /*00a0*/  ISETP.GE.U32.AND P0, PT, R12, UR4, PT ;  /* 0x000000040c007c0c */ /* 0x002fe2000bf06070 */
[----:B------:R-:W0:-:S12]  /*00b0*/  LDCU.64 UR4, c[0x0][0x358] ;  /* 0x00006b00ff0477ac */ /* 0x000e180008000a00 */
[----:B------:R-:W1:Y:S01]  /*00c0*/  @!P0 LDC.64 R10, c[0x0][0x380] ;  /* 0x0000e000ff0a8b82 */ /* 0x000e620000000a00 */
[----:B------:R-:W-:-:S05]  /*00d0*/  @!P0 IMAD R6, R3, -0x2, R12 ;  /* 0xfffffffe03068824 */ /* 0x000fca00078e020c */
[----:B------:R-:W-:Y:S01]  /*00e0*/  @!P0 IADD3 R9, PT, PT, R3, R6, RZ ;  /* 0x0000000603098210 */ /* 0x000fe20007ffe0ff */
[----:B-1----:R-:W-:-:S04]  /*00f0*/  @!P0 IMAD.WIDE.U32 R6, R6, 0x4, R10 ;  /* 0x0000000406068825 */ /* 0x002fc800078e000a */
[--C-:B------:R-:W-:Y:S02]  /*0100*/  @!P0 IMAD.WIDE.U32 R8, R9, 0x4, R10.reuse ;  /* 0x0000000409088825 */ /* 0x100fe400078e000a */
[----:B0-----:R-:W2:Y:S02]  /*0110*/  @!P0 LDG.E R7, desc[UR4][R6.64] ;  /* 0x0000000406078981 */ /* 0x001ea4000c1e1900 */
[--C-:B------:R-:W-:Y:S02]  /*0120*/  @!P0 IMAD.WIDE.U32 R4, R4, 0x4, R10.reuse ;  /* 0x0000000404048825 */ /* 0x100fe400078e000a */
[----:B------:R-:W2:Y:S02]  /*0130*/  @!P0 LDG.E R8, desc[UR4][R8.64] ;  /* 0x0000000408088981 */ /* 0x000ea4000c1e1900 */
[----:B------:R-:W-:Y:S02]  /*0140*/  @!P0 IMAD.WIDE.U32 R10, R12, 0x4, R10 ;  /* 0x000000040c0a8825 */ /* 0x000fe400078e000a */
[----:B------:R-:W2:Y:S04]  /*0150*/  @!P0 LDG.E R12, desc[UR4][R4.64] ;  /* 0x00000004040c8981 */ /* 0x000ea8000c1e1900 */
[----:B------:R-:W4:Y:S01]  /*0160*/  @!P0 LDG.E R10, desc[UR4][R10.64] ;  /* 0x000000040a0a8981 */ /* 0x000f22000c1e1900 */
[----:B--2---:R-:W-:-:S05]  /*0170*/  @!P0 IADD3 R15, PT, PT, R8, R7, R12 ;  /* 0x00000007080f8210 */ /* 0x004fca0007ffe00c */
[----:B----4-:R-:W-:-:S05]  /*0180*/  @!P0 IMAD.IADD R15, R10, 0x1, R15 ;  /* 0x000000010a0f8824 */ /* 0x010fca00078e020f */
[----:B------:R0:W-:Y:S01]  /*0190*/  @!P0 STG.E desc[UR4][R4.64], R15 ;  /* 0x0000000f04008986 */ /* 0x0001e2000c101904 */
[----:B------:R-:W-:Y:S01]  /*01a0*/  BAR.SYNC.DEFER_BLOCKING 0x0 ;  /* 0x0000000000007b1d */ /* 0x000fe20000010000 */
[----:B------:R-:W-:Y:S02]  /*01b0*/  ISETP.GE.U32.AND P0, PT, R3, 0x2, PT ;  /* 0x000000020300780c */ /* 0x000fe40003f06070 */
[----:B---3--:R-:W-:-:S04]  /*01c0*/  LEA R12, P1, R13, R16, 0x2 ;  /* 0x000000100d0c7211 */ /* 0x008fc800078210ff */
[----:B------:R-:W-:-:S07]  /*01d0*/  LEA.HI.X R13, R13, R17, RZ, 0x2, P1 ;  /* 0x000000110d0d7211 */ /* 0x000fce00008f14ff */
[----:B0-----:R-:W-:Y:S05]  /*01e0*/  @!P0 BRA `(.L_x_6) ;  /* 0x00000000003c8947 */ /* 0x001fea0003800000 */
[----:B------:R-:W-:-:S07]  /*01f0*/  IMAD.WIDE.U32 R4, R2, 0x4, R12 ;  /* 0x0000000402047825 */ /* 0x000fce00078e000c */
.L_x_9:
[----:B------:R-:W-:Y:S01]  /*0200*/  SHF.R.U32.HI R11, RZ, 0x1, R3 ;  /* 0x00000001ff0b7819 */ /* 0x000fe20000011603 */
[----:B------:R-:W-:Y:S03]  /*0210*/  BSSY.RECONVERGENT B0, `(.L_x_7) ;  /* 0x0000008000007945 */ /* 0x000fe60003800200 */
[----:B------:R-:W-:-:S13]  /*0220*/  ISETP.GE.U32.AND P0, PT, R2, R11, PT ;  /* 0x0000000b0200720c */ /* 0x000fda0003f06070 */
[----:B0-----:R-:W-:Y:S05]  /*0230*/  @P0 BRA `(.L_x_8) ;  /* 0x0000000000140947 */ /* 0x001fea0003800000 */
[----:B------:R-:W-:Y:S01]  /*0240*/  IMAD.WIDE.U32 R6, R11, 0x4, R4 ;  /* 0x000000040b067825 */ /* 0x000fe200078e0004 */
[----:B------:R-:W2:Y:S05]  /*0250*/  LDG.E R9, desc[UR4][R4.64] ;  /* 0x0000000404097981 */ /* 0x000eaa000c1e1900 */
[----:B------:R-:W2:Y:S02]  /*0260*/  LDG.E R6, desc[UR4][R6.64] ;  /* 0x0000000406067981 */ /* 0x000ea4000c1e1900 */
[----:B--2---:R-:W-:-:S05]  /*0270*/  IADD3 R9, PT, PT, R6, R9, RZ ;  /* 0x0000000906097210 */ /* 0x004fca0007ffe0ff */
[----:B------:R0:W-:Y:S02]  /*0280*/  STG.E desc[UR4][R4.64], R9 ;  /* 0x0000000904007986 */ /* 0x0001e4000c101904 */
.L_x_8:
[----:B------:R-:W-:Y:S05]  /*0290*/  BSYNC.RECONVERGENT B0 ;  /* 0x0000000000007941 */ /* 0x000fea0003800200 */
.L_x_7:
[----:B------:R-:W-:Y:S01]  /*02a0*/  BAR.SYNC.DEFER_BLOCKING 0x0 ;  /* 0x0000000000007b1d */ /* 0x000fe20000010000 */
[----:B------:R-:W-:Y:S01]  /*02b0*/  ISETP.GT.U32.AND P0, PT, R3, 0x3, PT ;  /* 0x000000030300780c */ /* 0x000fe20003f04070 */
[----:B------:R-:W-:-:S12]  /*02c0*/  IMAD.MOV.U32 R3, RZ, RZ, R11 ;  /* 0x000000ffff037224 */ /* 0x000fd800078e000b */
[----:B------:R-:W-:Y:S05]  /*02d0*/  @P0 BRA `(.L_x_9) ;  /* 0xfffffffc00c80947 */ /* 0x000fea000383ffff */
.L_x_6:
[----:B------:R-:W-:-:S13]  /*02e0*/  ISETP.NE.AND P0, PT, R2, RZ, PT ;  /* 0x000000ff0200720c */ /* 0x000fda0003f05270 */
[----:B------:R-:W-:Y:S05]  /*02f0*/  @P0 EXIT ;  /* 0x000000000000094d */ /* 0x000fea0003800000 */
[----:B------:R-:W2:Y:S01]  /*0300*/  LDG.E R13, desc[UR4][R12.64] ;  /* 0x000000040c0d7981 */ /* 0x000ea2000c1e1900 */
[----:B------:R-:W1:Y:S02]  /*0310*/  LDC.64 R2, c[0x0][0x388] ;  /* 0x0000e200ff027b82 */ /* 0x000e640000000a00 */
[----:B-1----:R-:W-:-:S05]  /*0320*/  IMAD.WIDE.U32 R2, R0, 0x4, R2 ;  /* 0x0000000400027825 */ /* 0x002fca00078e0002 */
[----:B--2---:R-:W-:Y:S01]  /*0330*/  STG.E desc[UR4][R2.64], R13 ;  /* 0x0000000d02007986 */ /* 0x004fe2000c101904 */
[----:B------:R-:W-:Y:S05]  /*0340*/  EXIT ;  /* 0x000000000000794d */ /* 0x000fea0003800000 */
.L_x_10:
        /* <DEDUP_REMOVED lines=11> */
.L_x_23:


//--------------------- .text._Z16reduceUnrolling2PiS_j --------------------------
	.section	.text._Z16reduceUnrolling2PiS_j,"ax",@progbits
	.align	128
        .global         _Z16reduceUnrolling2PiS_j
        .type           _Z16reduceUnrolling2PiS_j,@function
        .size           _Z16reduceUnrolling2PiS_j,(.L_x_24 - _Z16reduceUnrolling2PiS_j)
        .other          _Z16reduceUnrolling2PiS_j,@"STO_CUDA_ENTRY STV_DEFAULT"
_Z16reduceUnrolling2PiS_j:
.text._Z16reduceUnrolling2PiS_j:
[----:B------:R-:W-:Y:S01]  /*0000*/  LDC R1, c[0x0][0x37c] ;  /* 0x0000df00ff017b82 */ /* 0x000fe20000000800 */
[----:B------:R-:W0:Y:S01]  /*0010*/  S2R R0, SR_CTAID.X ;  /* 0x0000000000007919 */ /* 0x000e220000002500 */
[----:B------:R-:W0:Y:S06]  /*0020*/  LDCU UR6, c[0x0][0x360] ;  /* 0x00006c00ff0677ac */ /* 0x000e2c0008000800 */
[----:B------:R-:W1:Y:S01]  /*0030*/  LDC.64 R12, c[0x0][0x380] ;  /* 0x0000e000ff0c7b82 */ /* 0x000e620000000a00 */
[----:B------:R-:W2:Y:S01]  /*0040*/  S2R R10, SR_TID.X ;  /* 0x00000000000a7919 */ /* 0x000ea20000002100 */
[----:B------:R-:W3:Y:S01]  /*0050*/  LDCU UR4, c[0x0][0x390] ;  /* 0x00007200ff0477ac */ /* 0x000ee20008000800 */
[----:B0-----:R-:W-:-:S04]  /*0060*/  IMAD R2, R0, UR6, RZ ;  /* 0x0000000600027c24 */ /* 0x001fc8000f8e02ff */
[----:B------:R-:W-:-:S05]  /*0070*/  IMAD.SHL.U32 R7, R2, 0x2, RZ ;  /* 0x0000000202077824 */ /* 0x000fca00078e00ff */
[----:B--2---:R-:W-:-:S05]  /*0080*/  IADD3 R9, PT, PT, R7, R10, RZ ;  /* 0x0000000a07097210 */ /* 0x004fca0007ffe0ff */
[----:B------:R-:W-:-:S05]  /*0090*/  VIADD R3, R9, UR6 ;  /* 0x0000000609037c36 */ /* 0x000fca0008000000 */
[----:B---3--:R-:W-:Y:S01]  /*00a0*/  ISETP.GE.U32.AND P0, PT, R3, UR4, PT ;  /* 0x0000000403007c0c */ /* 0x008fe2000bf06070 */
[----:B------:R-:W0:-:S12]  /*00b0*/  LDCU.64 UR4, c[0x0][0x358] ;  /* 0x00006b00ff0477ac */ /* 0x000e180008000a00 */
[----:B------:R-:W2:Y:S02]  /*00c0*/  @!P0 LDC.64 R4, c[0x0][0x380] ;  /* 0x0000e000ff048b82 */ /* 0x000ea40000000a00 */
[----:B--2---:R-:W-:-:S04]  /*00d0*/  @!P0 IMAD.WIDE.U32 R2, R3, 0x4, R4 ;  /* 0x0000000403028825 */ /* 0x004fc800078e0004 */
[----:B------:R-:W-:Y:S02]  /*00e0*/  @!P0 IMAD.WIDE.U32 R4, R9, 0x4, R4 ;  /* 0x0000000409048825 */ /* 0x000fe400078e0004 */
[----:B0-----:R-:W2:Y:S04]  /*00f0*/  @!P0 LDG.E R2, desc[UR4][R2.64] ;  /* 0x0000000402028981 */ /* 0x001ea8000c1e1900 */
[----:B------:R-:W2:Y:S01]  /*0100*/  @!P0 LDG.E R9, desc[UR4][R4.64] ;  /* 0x0000000404098981 */ /* 0x000ea2000c1e1900 */
[----:B------:R-:W-:Y:S01]  /*0110*/  IMAD.U32 R8, RZ, RZ, UR6 ;  /* 0x00000006ff087e24 */ /* 0x000fe2000f8e00ff */
[----:B-1----:R-:W-:-:S04]  /*0120*/  LEA R6, P1, R7, R12, 0x2 ;  /* 0x0000000c07067211 */ /* 0x002fc800078210ff */
[----:B------:R-:W-:Y:S02]  /*0130*/  LEA.HI.X R7, R7, R13, RZ, 0x2, P1 ;  /* 0x0000000d07077211 */ /* 0x000fe400008f14ff */
[----:B--2---:R-:W-:-:S05]  /*0140*/  @!P0 IADD3 R9, PT, PT, R2, R9, RZ ;  /* 0x0000000902098210 */ /* 0x004fca0007ffe0ff */
[----:B------:R0:W-:Y:S01]  /*0150*/  @!P0 STG.E desc[UR4][R4.64], R9 ;  /* 0x0000000904008986 */ /* 0x0001e2000c101904 */
[----:B------:R-:W-:Y:S01]  /*0160*/  BAR.SYNC.DEFER_BLOCKING 0x0 ;  /* 0x0000000000007b1d */ /* 0x000fe20000010000 */
[----:B------:R-:W-:-:S13]  /*0170*/  ISETP.GE.U32.AND P0, PT, R8, 0x2, PT ;  /* 0x000000020800780c */ /* 0x000fda0003f06070 */
[----:B0-----:R-:W-:Y:S05]  /*0180*/  @!P0 BRA `(.L_x_11) ;  /* 0x00000000003c8947 */ /* 0x001fea0003800000 */
[----:B------:R-:W-:-:S07]  /*0190*/  IMAD.WIDE.U32 R2, R10, 0x4, R6 ;  /* 0x000000040a027825 */ /* 0x000fce00078e0006 */
.L_x_14:
        /* <DEDUP_REMOVED lines=9> */
.L_x_13:
[----:B------:R-:W-:Y:S05]  /*0230*/  BSYNC.RECONVERGENT B0 ;  /* 0x0000000000007941 */ /* 0x000fea0003800200 */
.L_x_12:
[----:B------:R-:W-:Y:S01]  /*0240*/  BAR.SYNC.DEFER_BLOCKING 0x0 ;  /* 0x0000000000007b1d */ /* 0x000fe20000010000 */
[----:B------:R-:W-:Y:S01]  /*0250*/  ISETP.GT.U32.AND P0, PT, R8, 0x3, PT ;  /* 0x000000030800780c */ /* 0x000fe20003f04070 */
[----:B------:R-:W-:-:S12]  /*0260*/  IMAD.MOV.U32 R8, RZ, RZ, R11 ;  /* 0x000000ffff087224 */ /* 0x000fd800078e000b */
[----:B------:R-:W-:Y:S05]  /*0270*/  @P0 BRA `(.L_x_14) ;  /* 0xfffffffc00c80947 */ /* 0x000fea000383ffff */
.L_x_11:
[----:B------:R-:W-:-:S13]  /*0280*/  ISETP.NE.AND P0, PT, R10, RZ, PT ;  /* 0x000000ff0a00720c */ /* 0x000fda0003f05270 */
[----:B------:R-:W-:Y:S05]  /*0290*/  @P0 EXIT ;  /* 0x000000000000094d */ /* 0x000fea0003800000 */
[----:B------:R-:W2:Y:S01]  /*02a0*/  LDG.E R7, desc[UR4][R6.64] ;  /* 0x0000000406077981 */ /* 0x000ea2000c1e1900 */
[----:B0-----:R-:W0:Y:S02]  /*02b0*/  LDC.64 R2, c[0x0][0x388] ;  /* 0x0000e200ff027b82 */ /* 0x001e240000000a00 */
[----:B0-----:R-:W-:-:S05]  /*02c0*/  IMAD.WIDE.U32 R2, R0, 0x4, R2 ;  /* 0x0000000400027825 */ /* 0x001fca00078e0002 */
[----:B--2---:R-:W-:Y:S01]  /*02d0*/  STG.E desc[UR4][R2.64], R7 ;  /* 0x0000000702007986 */ /* 0x004fe2000c101904 */
[----:B------:R-:W-:Y:S05]  /*02e0*/  EXIT ;  /* 0x000000000000794d */ /* 0x000fea0003800000 */
.L_x_15:
        /* <DEDUP_REMOVED lines=9> */
.L_x_24:


//--------------------- .text._Z21reduceInterleavedLessPiS_j --------------------------
	.section	.text._Z21reduceInterleavedLessPiS_j,"ax",@progbits
	.align	128
        .global         _Z21reduceInterleavedLessPiS_j
        .type           _Z21reduceInterleavedLessPiS_j,@function
        .size           _Z21reduceInterleavedLessPiS_j,(.L_x_25 - _Z21reduceInterleavedLessPiS_j)
        .other          _Z21reduceInterleavedLessPiS_j,@"STO_CUDA_ENTRY STV_DEFAULT"
_Z21reduceInterleavedLessPiS_j:
.text._Z21reduceInterleavedLessPiS_j:
[----:B------:R-:W-:Y:S01]  /*0000*/  LDC R1, c[0x0][0x37c] ;  /* 0x0000df00ff017b82 */ /* 0x000fe20000000800 */
[----:B------:R-:W0:Y:S01]  /*0010*/  S2R R11, SR_CTAID.X ;  /* 0x00000000000b7919 */ /* 0x000e220000002500 */
[----:B------:R-:W0:Y:S01]  /*0020*/  LDCU UR4, c[0x0][0x360] ;  /* 0x00006c00ff0477ac */ /* 0x000e220008000800 */
[----:B------:R-:W1:Y:S01]  /*0030*/  S2R R0, SR_TID.X ;  /* 0x0000000000007919 */ /* 0x000e620000002100 */
[----:B------:R-:W2:Y:S01]  /*0040*/  LDCU UR5, c[0x0][0x390] ;  /* 0x00007200ff0577ac */ /* 0x000ea20008000800 */
[----:B0-----:R-:W-:-:S05]  /*0050*/  IMAD R5, R11, UR4, RZ ;  /* 0x000000040b057c24 */ /* 0x001fca000f8e02ff */
[----:B-1----:R-:W-:-:S04]  /*0060*/  IADD3 R2, PT, PT, R5, R0, RZ ;  /* 0x0000000005027210 */ /* 0x002fc80007ffe0ff */
[----:B--2---:R-:W-:Y:S02]  /*0070*/  ISETP.GE.U32.AND P0, PT, R2, UR5, PT ;  /* 0x0000000502007c0c */ /* 0x004fe4000bf06070 */
[----:B------:R-:W0:Y:S11]  /*0080*/  LDC.64 R2, c[0x0][0x380] ;  /* 0x0000e000ff027b82 */ /* 0x000e360000000a00 */
[----:B------:R-:W-:Y:S05]  /*0090*/  @P0 EXIT ;  /* 0x000000000000094d */ /* 0x000fea0003800000 */
[----:B------:R-:W-:Y:S01]  /*00a0*/  UISETP.GE.U32.AND UP0, UPT, UR4, 0x2, UPT ;  /* 0x000000020400788c */ /* 0x000fe2000bf06070 */
[----:B0-----:R-:W-:Y:S01]  /*00b0*/  IMAD.WIDE.U32 R2, R5, 0x4, R2 ;  /* 0x0000000405027825 */ /* 0x001fe200078e0002 */
[----:B------:R-:W0:Y:S07]  /*00c0*/  LDCU.64 UR6, c[0x0][0x358] ;  /* 0x00006b00ff0677ac */ /* 0x000e2e0008000a00 */
[----:B------:R-:W-:Y:S05]  /*00d0*/  BRA.U !UP0, `(.L_x_16) ;  /* 0x0000000108447547 */ /* 0x000fea000b800000 */
[----:B------:R-:W-:Y:S02]  /*00e0*/  HFMA2 R7, -RZ, RZ, 0, 5.9604644775390625e-08 ;  /* 0x00000001ff077431 */ /* 0x000fe400000001ff */
[----:B------:R-:W-:-:S07]  /*00f0*/  IMAD.WIDE.U32 R4, R0, 0x4, R2 ;  /* 0x0000000400047825 */ /* 0x000fce00078e0002 */
.L_x_19:
[----:B------:R-:W-:Y:S01]  /*0100*/  SHF.L.U32 R13, R7, 0x1, RZ ;  /* 0x00000001070d7819 */ /* 0x000fe200000006ff */
[----:B------:R-:W-:Y:S04]  /*0110*/  BSSY.RECONVERGENT B0, `(.L_x_17) ;  /* 0x0000009000007945 */ /* 0x000fe80003800200 */
[----:B------:R-:W-:-:S05]  /*0120*/  IMAD R6, R13, R0, RZ ;  /* 0x000000000d067224 */ /* 0x000fca00078e02ff */
[----:B------:R-:W-:-:S13]  /*0130*/  ISETP.GE.U32.AND P0, PT, R6, UR4, PT ;  /* 0x0000000406007c0c */ /* 0x000fda000bf06070 */
[----:B-1----:R-:W-:Y:S05]  /*0140*/  @P0 BRA `(.L_x_18) ;  /* 0x0000000000140947 */ /* 0x002fea0003800000 */
[----:B------:R-:W-:Y:S01]  /*0150*/  IMAD.WIDE R6, R7, 0x4, R4 ;  /* 0x0000000407067825 */ /* 0x000fe200078e0204 */
[----:B0-----:R-:W2:Y:S05]  /*0160*/  LDG.E R9, desc[UR6][R4.64] ;  /* 0x0000000604097981 */ /* 0x001eaa000c1e1900 */
[----:B------:R-:W2:Y:S02]  /*0170*/  LDG.E R6, desc[UR6][R6.64] ;  /* 0x0000000606067981 */ /* 0x000ea4000c1e1900 */
[----:B--2---:R-:W-:-:S05]  /*0180*/  IADD3 R9, PT, PT, R6, R9, RZ ;  /* 0x0000000906097210 */ /* 0x004fca0007ffe0ff */
[----:B------:R1:W-:Y:S02]  /*0190*/  STG.E desc[UR6][R4.64], R9 ;  /* 0x0000000904007986 */ /* 0x0003e4000c101906 */
.L_x_18:
[----:B0-----:R-:W-:Y:S05]  /*01a0*/  BSYNC.RECONVERGENT B0 ;  /* 0x0000000000007941 */ /* 0x001fea0003800200 */
.L_x_17:
[----:B------:R-:W-:Y:S01]  /*01b0*/  BAR.SYNC.DEFER_BLOCKING 0x0 ;  /* 0x0000000000007b1d */ /* 0x000fe20000010000 */
[----:B------:R-:W-:Y:S02]  /*01c0*/  ISETP.GE.U32.AND P0, PT, R13, UR4, PT ;  /* 0x000000040d007c0c */ /* 0x000fe4000bf06070 */
[----:B------:R-:W-:-:S11]  /*01d0*/  MOV R7, R13 ;  /* 0x0000000d00077202 */ /* 0x000fd60000000f00 */
[----:B------:R-:W-:Y:S05]  /*01e0*/  @!P0 BRA `(.L_x_19) ;  /* 0xfffffffc00c48947 */ /* 0x000fea000383ffff */
.L_x_16:
[----:B------:R-:W-:-:S13]  /*01f0*/  ISETP.NE.AND P0, PT, R0, RZ, PT ;  /* 0x000000ff0000720c */ /* 0x000fda0003f05270 */
[----:B0-----:R-:W-:Y:S05]  /*0200*/  @P0 EXIT ;  /* 0x000000000000094d */ /* 0x001fea0003800000 */
[----:B------:R-:W2:Y:S01]  /*0210*/  LDG.E R3, desc[UR6][R2.64] ;  /* 0x0000000602037981 */ /* 0x000ea2000c1e1900 */
[----:B-1----:R-:W0:Y:S02]  /*0220*/  LDC.64 R4, c[0x0][0x388] ;  /* 0x0000e200ff047b82 */ /* 0x002e240000000a00 */
[----:B0-----:R-:W-:-:S05]  /*0230*/  IMAD.WIDE.U32 R4, R11, 0x4, R4 ;  /* 0x000000040b047825 */ /* 0x001fca00078e0004 */
[----:B--2---:R-:W-:Y:S01]  /*0240*/  STG.E desc[UR6][R4.64], R3 ;  /* 0x0000000304007986 */ /* 0x004fe2000c101906 */
[----:B------:R-:W-:Y:S05]  /*0250*/  EXIT ;  /* 0x000000000000794d */ /* 0x000fea0003800000 */
.L_x_20:
        /* <DEDUP_REMOVED lines=10> */
.L_x_25:


//--------------------- .nv.shared.reserved.0     --------------------------
	.section	.nv.shared.reserved.0,"aw",@nobits
	.weak		__nv_reservedSMEM_offset_0_alias
	.size		__nv_reservedSMEM_offset_0_alias, 0, 64
	.other		__nv_reservedSMEM_offset_0_alias,@"STO_CUDA_RESERVED_SHARED STV_DEFAULT"
__nv_reservedSMEM_offset_0_alias:
	.zero		0
	.zero		64


//--------------------- .nv.constant0._Z6warmupPiS_j --------------------------
	.section	.nv.constant0._Z6warmupPiS_j,"a",@progbits
	.sectionflags	@""
	.align	4
.nv.constant0._Z6warmupPiS_j:
	.zero		916


//--------------------- .nv.constant0._Z16reduceUnrolling8PiS_j --------------------------
	.section	.nv.constant0._Z16reduceUnrolling8PiS_j,"a",@progbits
	.sectionflags	@""
	.align	4
.nv.constant0._Z16reduceUnrolling8PiS_j:
	.zero		916


//--------------------- .nv.constant0._Z16reduceUnrolling4PiS_j --------------------------
	.section	.nv.constant0._Z16reduceUnrolling4PiS_j,"a",@progbits
	.sectionflags	@""
	.align	4
.nv.constant0._Z16reduceUnrolling4PiS_j:
	.zero		916


//--------------------- .nv.constant0._Z16reduceUnrolling2PiS_j --------------------------
	.section	.nv.constant0._Z16reduceUnrolling2PiS_j,"a",@progbits
	.sectionflags	@""
	.align	4
.nv.constant0._Z16reduceUnrolling2PiS_j:
	.zero		916


//--------------------- .nv.constant0._Z21reduceInterleavedLessPiS_j --------------------------
	.section	.nv.constant0._Z21reduceInterleavedLessPiS_j,"a",@progbits
	.sectionflags	@""
	.align	4
.nv.constant0._Z21reduceInterleavedLessPiS_j:
	.zero		916


//--------------------- SYMBOLS --------------------------

	.type		.nv.reservedSmem.offset0,@object
	.size		.nv.reservedSmem.offset0,0x4
